	.headerflags	@"EF_CUDA_TEXMODE_UNIFIED EF_CUDA_64BIT_ADDRESS EF_CUDA_ACCELERATORS EF_CUDA_SM90 EF_CUDA_VIRTUAL_SM(EF_CUDA_SM90)"
	.elftype	@"ET_EXEC"


//--------------------- .nv.info                  --------------------------
	.section	.nv.info,"",@"SHT_CUDA_INFO"
	.align	4


	//----- nvinfo : EIATTR_REGCOUNT
	.align		4
        /*0000*/ 	.byte	0x04, 0x2f
        /*0002*/ 	.short	(.L_3 - .L_2)
	.align		4
.L_2:
        /*0004*/ 	.word	index@(triton_poi_fused__native_batch_norm_legit_no_training_relu_2)
        /*0008*/ 	.word	0x00000020


	//----- nvinfo : EIATTR_MIN_STACK_SIZE
	.align		4
.L_3:
        /*000c*/ 	.byte	0x04, 0x12
        /*000e*/ 	.short	(.L_5 - .L_4)
	.align		4
.L_4:
        /*0010*/ 	.word	index@(triton_poi_fused__native_batch_norm_legit_no_training_relu_2)
        /*0014*/ 	.word	0x00000000


	//----- nvinfo : EIATTR_FRAME_SIZE
	.align		4
.L_5:
        /*0018*/ 	.byte	0x04, 0x11
        /*001a*/ 	.short	(.L_7 - .L_6)
	.align		4
.L_6:
        /*001c*/ 	.word	index@(triton_poi_fused__native_batch_norm_legit_no_training_relu_2)
        /*0020*/ 	.word	0x00000000


	//----- nvinfo : EIATTR_MIN_STACK_SIZE
	.align		4
.L_7:
        /*0024*/ 	.byte	0x04, 0x12
        /*0026*/ 	.short	(.L_9 - .L_8)
	.align		4
.L_8:
        /*0028*/ 	.word	index@(triton_poi_fused__native_batch_norm_legit_no_training_relu_2)
        /*002c*/ 	.word	0x00000000
.L_9:


//--------------------- .nv.info.triton_poi_fused__native_batch_norm_legit_no_training_relu_2 --------------------------
	.section	.nv.info.triton_poi_fused__native_batch_norm_legit_no_training_relu_2,"",@"SHT_CUDA_INFO"
	.sectionflags	@""
	.align	4


	//----- nvinfo : EIATTR_CUDA_API_VERSION
	.align		4
        /*0000*/ 	.byte	0x04, 0x37
        /*0002*/ 	.short	(.L_11 - .L_10)
.L_10:
        /*0004*/ 	.word	0x0000007c


	//----- nvinfo : EIATTR_KPARAM_INFO
	.align		4
.L_11:
        /*0008*/ 	.byte	0x04, 0x17
        /*000a*/ 	.short	(.L_13 - .L_12)
.L_12:
        /*000c*/ 	.word	0x00000000
        /*0010*/ 	.short	0x0006
        /*0012*/ 	.short	0x0030
        /*0014*/ 	.byte	0x00, 0xf0, 0x11, 0x00


	//----- nvinfo : EIATTR_KPARAM_INFO
	.align		4
.L_13:
        /*0018*/ 	.byte	0x04, 0x17
        /*001a*/ 	.short	(.L_15 - .L_14)
.L_14:
        /*001c*/ 	.word	0x00000000
        /*0020*/ 	.short	0x0005
        /*0022*/ 	.short	0x0028
        /*0024*/ 	.byte	0x00, 0xf4, 0x21, 0x00


	//----- nvinfo : EIATTR_KPARAM_INFO
	.align		4
.L_15:
        /*0028*/ 	.byte	0x04, 0x17
        /*002a*/ 	.short	(.L_17 - .L_16)
.L_16:
        /*002c*/ 	.word	0x00000000
        /*0030*/ 	.short	0x0004
        /*0032*/ 	.short	0x0020
        /*0034*/ 	.byte	0x00, 0xf4, 0x21, 0x00


	//----- nvinfo : EIATTR_KPARAM_INFO
	.align		4
.L_17:
        /*0038*/ 	.byte	0x04, 0x17
        /*003a*/ 	.short	(.L_19 - .L_18)
.L_18:
        /*003c*/ 	.word	0x00000000
        /*0040*/ 	.short	0x0003
        /*0042*/ 	.short	0x0018
        /*0044*/ 	.byte	0x00, 0xf4, 0x21, 0x00


	//----- nvinfo : EIATTR_KPARAM_INFO
	.align		4
.L_19:
        /*0048*/ 	.byte	0x04, 0x17
        /*004a*/ 	.short	(.L_21 - .L_20)
.L_20:
        /*004c*/ 	.word	0x00000000
        /*0050*/ 	.short	0x0002
        /*0052*/ 	.short	0x0010
        /*0054*/ 	.byte	0x00, 0xf4, 0x21, 0x00


	//----- nvinfo : EIATTR_KPARAM_INFO
	.align		4
.L_21:
        /*0058*/ 	.byte	0x04, 0x17
        /*005a*/ 	.short	(.L_23 - .L_22)
.L_22:
        /*005c*/ 	.word	0x00000000
        /*0060*/ 	.short	0x0001
        /*0062*/ 	.short	0x0008
        /*0064*/ 	.byte	0x00, 0xf4, 0x21, 0x00


	//----- nvinfo : EIATTR_KPARAM_INFO
	.align		4
.L_23:
        /*0068*/ 	.byte	0x04, 0x17
        /*006a*/ 	.short	(.L_25 - .L_24)
.L_24:
        /*006c*/ 	.word	0x00000000
        /*0070*/ 	.short	0x0000
        /*0072*/ 	.short	0x0000
        /*0074*/ 	.byte	0x00, 0xf4, 0x21, 0x00


	//----- nvinfo : EIATTR_SPARSE_MMA_MASK
	.align		4
.L_25:
        /*0078*/ 	.byte	0x03, 0x50
        /*007a*/ 	.short	0x0000


	//----- nvinfo : EIATTR_MAXREG_COUNT
	.align		4
        /*007c*/ 	.byte	0x03, 0x1b
        /*007e*/ 	.short	0x00ff


	//----- nvinfo : EIATTR_EXIT_INSTR_OFFSETS
	.align		4
        /*0080*/ 	.byte	0x04, 0x1c
        /*0082*/ 	.short	(.L_27 - .L_26)


	//   ....[0]....
.L_26:
        /*0084*/ 	.word	0x000006c0


	//----- nvinfo : EIATTR_REQNTID
	.align		4
.L_27:
        /*0088*/ 	.byte	0x04, 0x10
        /*008a*/ 	.short	(.L_29 - .L_28)
.L_28:
        /*008c*/ 	.word	0x00000080
        /*0090*/ 	.word	0x00000001
        /*0094*/ 	.word	0x00000001


	//----- nvinfo : EIATTR_CBANK_PARAM_SIZE
	.align		4
.L_29:
        /*0098*/ 	.byte	0x03, 0x19
        /*009a*/ 	.short	0x0034


	//----- nvinfo : EIATTR_PARAM_CBANK
	.align		4
        /*009c*/ 	.byte	0x04, 0x0a
        /*009e*/ 	.short	(.L_31 - .L_30)
	.align		4
.L_30:
        /*00a0*/ 	.word	index@(.nv.constant0.triton_poi_fused__native_batch_norm_legit_no_training_relu_2)
        /*00a4*/ 	.short	0x0210
        /*00a6*/ 	.short	0x0034


	//----- nvinfo : EIATTR_SW_WAR
	.align		4
.L_31:
        /*00a8*/ 	.byte	0x04, 0x36
        /*00aa*/ 	.short	(.L_33 - .L_32)
.L_32:
        /*00ac*/ 	.word	0x00000008
.L_33:


//--------------------- .nv.callgraph             --------------------------
	.section	.nv.callgraph,"",@"SHT_CUDA_CALLGRAPH"
	.align	4
	.sectionentsize	8
	.align		4
        /*0000*/ 	.word	0x00000000
	.align		4
        /*0004*/ 	.word	0xffffffff
	.align		4
        /*0008*/ 	.word	0x00000000
	.align		4
        /*000c*/ 	.word	0xfffffffe
	.align		4
        /*0010*/ 	.word	0x00000000
	.align		4
        /*0014*/ 	.word	0xfffffffd
	.align		4
        /*0018*/ 	.word	0x00000000
	.align		4
        /*001c*/ 	.word	0xfffffffc


//--------------------- .nv.constant4             --------------------------
	.section	.nv.constant4,"a",@progbits
	.align	8
	.align		8
.nv.constant4:
        /*0000*/ 	.dword	_$_str
	.align		8
        /*0008*/ 	.dword	_$_str_$_2


//--------------------- .text.triton_poi_fused__native_batch_norm_legit_no_training_relu_2 --------------------------
	.section	.text.triton_poi_fused__native_batch_norm_legit_no_training_relu_2,"ax",@progbits
	.align	128
        .global         triton_poi_fused__native_batch_norm_legit_no_training_relu_2
        .type           triton_poi_fused__native_batch_norm_legit_no_training_relu_2,@function
        .size           triton_poi_fused__native_batch_norm_legit_no_training_relu_2,(.L_x_1 - triton_poi_fused__native_batch_norm_legit_no_training_relu_2)
        .other          triton_poi_fused__native_batch_norm_legit_no_training_relu_2,@"STO_CUDA_ENTRY STV_DEFAULT"
triton_poi_fused__native_batch_norm_legit_no_training_relu_2:
.text.triton_poi_fused__native_batch_norm_legit_no_training_relu_2:
[----:B------:R-:W-:Y:S01]  /*0000*/  LDC R1, c[0x0][0x28] ;  /* 0x00000a00ff017b82 */ /* 0x000fe20000000800 */
[----:B------:R-:W1:Y:S01]  /*0010*/  S2R R0, SR_TID.X ;  /* 0x0000000000007919 */ /* 0x000e620000002100 */
[----:B------:R-:W-:-:S06]  /*0020*/  ULDC.64 UR4, c[0x0][0x208] ;  /* 0x0000820000047ab9 */ /* 0x000fcc0000000a00 */
[----:B------:R-:W2:Y:S01]  /*0030*/  LDC.64 R16, c[0x0][0x218] ;  /* 0x00008600ff107b82 */ /* 0x000ea20000000a00 */
[----:B------:R-:W3:Y:S07]  /*0040*/  S2R R3, SR_CTAID.X ;  /* 0x0000000000037919 */ /* 0x000eee0000002500 */
[----:B------:R-:W4:Y:S08]  /*0050*/  LDC.64 R14, c[0x0][0x210] ;  /* 0x00008400ff0e7b82 */ /* 0x000f300000000a00 */
[----:B------:R-:W5:Y:S01]  /*0060*/  LDC.64 R12, c[0x0][0x230] ;  /* 0x00008c00ff0c7b82 */ /* 0x000f620000000a00 */
[----:B-1----:R-:W-:-:S02]  /*0070*/  SHF.L.U32 R0, R0, 0x2, RZ ;  /* 0x0000000200007819 */ /* 0x002fc400000006ff */
[----:B---3--:R-:W-:Y:S02]  /*0080*/  SHF.R.S32.HI R5, RZ, 0x15, R3 ;  /* 0x00000015ff057819 */ /* 0x008fe40000011403 */
[----:B------:R-:W-:Y:S02]  /*0090*/  LOP3.LUT R0, R0, 0x1fc, RZ, 0xc0, !PT ;  /* 0x000001fc00007812 */ /* 0x000fe400078ec0ff */
[----:B------:R-:W-:Y:S02]  /*00a0*/  SGXT R5, R5, 0x1 ;  /* 0x000000010505781a */ /* 0x000fe40000000200 */
[----:B------:R-:W-:Y:S02]  /*00b0*/  LEA R18, R3, R0, 0xa ;  /* 0x0000000003127211 */ /* 0x000fe400078e50ff */
[----:B------:R-:W1:Y:S02]  /*00c0*/  LDC.64 R2, c[0x0][0x220] ;  /* 0x00008800ff027b82 */ /* 0x000e640000000a00 */
[----:B------:R-:W-:-:S04]  /*00d0*/  LEA.HI R5, R5, R18, RZ, 0xe ;  /* 0x0000001205057211 */ /* 0x000fc800078f70ff */
[----:B------:R-:W-:Y:S02]  /*00e0*/  SHF.R.S32.HI R23, RZ, 0xe, R5 ;  /* 0x0000000eff177819 */ /* 0x000fe40000011405 */
[----:B------:R-:W-:Y:S02]  /*00f0*/  IADD3 R5, R5, 0x200, RZ ;  /* 0x0000020005057810 */ /* 0x000fe40007ffe0ff */
[----:B------:R-:W-:Y:S02]  /*0100*/  LEA.HI R0, R23, R23, RZ, 0x6 ;  /* 0x0000001717007211 */ /* 0x000fe400078f30ff */
[----:B------:R-:W-:Y:S02]  /*0110*/  SHF.R.S32.HI R5, RZ, 0xe, R5 ;  /* 0x0000000eff057819 */ /* 0x000fe40000011405 */
[----:B------:R-:W-:Y:S02]  /*0120*/  LOP3.LUT R0, R0, 0xffffffc0, RZ, 0xc0, !PT ;  /* 0xffffffc000007812 */ /* 0x000fe400078ec0ff */
[----:B------:R-:W-:-:S02]  /*0130*/  LEA.HI R4, R5, R5, RZ, 0x6 ;  /* 0x0000000505047211 */ /* 0x000fc400078f30ff */
[----:B------:R-:W-:Y:S02]  /*0140*/  IADD3 R23, R23, -R0, RZ ;  /* 0x8000000017177210 */ /* 0x000fe40007ffe0ff */
[----:B------:R-:W-:-:S04]  /*0150*/  LOP3.LUT R4, R4, 0xffffffc0, RZ, 0xc0, !PT ;  /* 0xffffffc004047812 */ /* 0x000fc800078ec0ff */
[----:B------:R-:W-:Y:S01]  /*0160*/  IADD3 R19, R5, -R4, RZ ;  /* 0x8000000405137210 */ /* 0x000fe20007ffe0ff */
[----:B-1----:R-:W-:-:S04]  /*0170*/  IMAD.WIDE R8, R23, 0x4, R2 ;  /* 0x0000000417087825 */ /* 0x002fc800078e0202 */
[----:B------:R-:W-:Y:S01]  /*0180*/  IMAD.WIDE R10, R19, 0x4, R2 ;  /* 0x00000004130a7825 */ /* 0x000fe200078e0202 */
[----:B------:R-:W3:Y:S01]  /*0190*/  LDG.E.EL R20, desc[UR4][R8.64] ;  /* 0x0000000408147981 */ /* 0x000ee2000c2e1900 */
[----:B------:R-:W1:Y:S03]  /*01a0*/  LDC.64 R2, c[0x0][0x228] ;  /* 0x00008a00ff027b82 */ /* 0x000e660000000a00 */
[----:B------:R-:W3:Y:S01]  /*01b0*/  LDG.E.EL R21, desc[UR4][R10.64] ;  /* 0x000000040a157981 */ /* 0x000ee2000c2e1900 */
[----:B--2---:R-:W-:-:S04]  /*01c0*/  IMAD.WIDE R26, R23, 0x4, R16 ;  /* 0x00000004171a7825 */ /* 0x004fc800078e0210 */
[----:B----4-:R-:W-:Y:S01]  /*01d0*/  IMAD.WIDE R14, R18, 0x4, R14 ;  /* 0x00000004120e7825 */ /* 0x010fe200078e020e */
[----:B------:R-:W2:Y:S04]  /*01e0*/  LDG.E.EL R0, desc[UR4][R26.64] ;  /* 0x000000041a007981 */ /* 0x000ea8000c2e1900 */
[----:B------:R-:W2:Y:S01]  /*01f0*/  LDG.E.128 R4, desc[UR4][R14.64] ;  /* 0x000000040e047981 */ /* 0x000ea2000c1e1d00 */
[----:B------:R-:W-:-:S03]  /*0200*/  IMAD.WIDE R16, R19, 0x4, R16 ;  /* 0x0000000413107825 */ /* 0x000fc600078e0210 */
[----:B------:R-:W4:Y:S04]  /*0210*/  LDG.E.128 R8, desc[UR4][R14.64+0x800] ;  /* 0x000800040e087981 */ /* 0x000f28000c1e1d00 */
[----:B------:R-:W4:Y:S01]  /*0220*/  LDG.E.EL R16, desc[UR4][R16.64] ;  /* 0x0000000410107981 */ /* 0x000f22000c2e1900 */
[----:B01----:R-:W-:-:S04]  /*0230*/  IMAD.WIDE R24, R23, 0x4, R2 ;  /* 0x0000000417187825 */ /* 0x003fc800078e0202 */
[----:B-----5:R-:W-:Y:S02]  /*0240*/  IMAD.WIDE R22, R23, 0x4, R12 ;  /* 0x0000000417167825 */ /* 0x020fe400078e020c */
[----:B------:R-:W5:Y:S04]  /*0250*/  LDG.E.EL R24, desc[UR4][R24.64] ;  /* 0x0000000418187981 */ /* 0x000f68000c2e1900 */
[----:B------:R-:W5:Y:S01]  /*0260*/  LDG.E.EL R23, desc[UR4][R22.64] ;  /* 0x0000000416177981 */ /* 0x000f62000c2e1900 */
[----:B------:R-:W-:-:S04]  /*0270*/  IMAD.WIDE R2, R19, 0x4, R2 ;  /* 0x0000000413027825 */ /* 0x000fc800078e0202 */
[----:B------:R-:W-:Y:S02]  /*0280*/  IMAD.WIDE R28, R19, 0x4, R12 ;  /* 0x00000004131c7825 */ /* 0x000fe400078e020c */
[----:B------:R0:W4:Y:S04]  /*0290*/  LDG.E.EL R12, desc[UR4][R2.64] ;  /* 0x00000004020c7981 */ /* 0x000128000c2e1900 */
[----:B------:R-:W4:Y:S01]  /*02a0*/  LDG.E.EL R13, desc[UR4][R28.64] ;  /* 0x000000041c0d7981 */ /* 0x000f22000c2e1900 */
[----:B0-----:R-:W-:Y:S01]  /*02b0*/  HFMA2.MMA R3, -RZ, RZ, 1.625, 0 ;  /* 0x3e800000ff037435 */ /* 0x001fe200000001ff */
[----:B---3--:R-:W-:-:S04]  /*02c0*/  FADD R20, R20, 9.9999997473787516356e-06 ;  /* 0x3727c5ac14147421 */ /* 0x008fc80000000000 */
[----:B------:R-:W0:Y:S01]  /*02d0*/  MUFU.SQRT R19, R20 ;  /* 0x0000001400137308 */ /* 0x000e220000002000 */
[----:B------:R-:W-:-:S07]  /*02e0*/  FADD R21, R21, 9.9999997473787516356e-06 ;  /* 0x3727c5ac15157421 */ /* 0x000fce0000000000 */
[----:B------:R-:W1:Y:S01]  /*02f0*/  MUFU.SQRT R25, R21 ;  /* 0x0000001500197308 */ /* 0x000e620000002000 */
[C---:B0-----:R-:W-:Y:S02]  /*0300*/  FSETP.GT.AND P0, PT, R19.reuse, 8.50705917302346158658e+37, PT ;  /* 0x7e8000001300780b */ /* 0x041fe40003f04000 */
[----:B------:R-:W-:Y:S02]  /*0310*/  FSETP.GEU.AND P2, PT, R19, 1.175494350822287508e-38, PT ;  /* 0x008000001300780b */ /* 0x000fe40003f4e000 */
[C---:B-1----:R-:W-:Y:S02]  /*0320*/  FSETP.GT.AND P1, PT, R25.reuse, 8.50705917302346158658e+37, PT ;  /* 0x7e8000001900780b */ /* 0x042fe40003f24000 */
[----:B------:R-:W-:-:S07]  /*0330*/  FSETP.GEU.AND P3, PT, R25, 1.175494350822287508e-38, PT ;  /* 0x008000001900780b */ /* 0x000fce0003f6e000 */
[----:B------:R-:W-:-:S04]  /*0340*/  @P0 FMUL R19, R19, 0.25 ;  /* 0x3e80000013130820 */ /* 0x000fc80000400000 */
[----:B------:R-:W-:Y:S01]  /*0350*/  @!P2 FMUL R19, R19, 16777216 ;  /* 0x4b8000001313a820 */ /* 0x000fe20000400000 */
[----:B------:R-:W-:-:S05]  /*0360*/  @P1 FMUL R25, R25, 0.25 ;  /* 0x3e80000019191820 */ /* 0x000fca0000400000 */
[----:B------:R-:W0:Y:S01]  /*0370*/  MUFU.RCP R19, R19 ;  /* 0x0000001300137308 */ /* 0x000e220000001000 */
[----:B------:R-:W-:Y:S01]  /*0380*/  @!P3 FMUL R25, R25, 16777216 ;  /* 0x4b8000001919b820 */ /* 0x000fe20000400000 */
[----:B------:R-:W-:-:S06]  /*0390*/  FSEL R2, R3, 1, P0 ;  /* 0x3f80000003027808 */ /* 0x000fcc0000000000 */
[----:B------:R-:W1:Y:S01]  /*03a0*/  MUFU.RCP R14, R25 ;  /* 0x00000019000e7308 */ /* 0x000e620000001000 */
[----:B------:R-:W-:Y:S01]  /*03b0*/  FSEL R3, R3, 1, P1 ;  /* 0x3f80000003037808 */ /* 0x000fe20000800000 */
[----:B------:R-:W-:Y:S01]  /*03c0*/  @!P2 FMUL R2, R2, 16777216 ;  /* 0x4b8000000202a820 */ /* 0x000fe20000400000 */
[----:B--2---:R-:W-:-:S03]  /*03d0*/  FADD R4, R4, -R0 ;  /* 0x8000000004047221 */ /* 0x004fc60000000000 */
[----:B------:R-:W-:Y:S01]  /*03e0*/  @!P3 FMUL R3, R3, 16777216 ;  /* 0x4b8000000303b820 */ /* 0x000fe20000400000 */
[----:B0-----:R-:W-:Y:S01]  /*03f0*/  FMUL R15, R19, R2 ;  /* 0x00000002130f7220 */ /* 0x001fe20000400000 */
[--C-:B------:R-:W-:Y:S01]  /*0400*/  FADD R20, R5, -R0.reuse ;  /* 0x8000000005147221 */ /* 0x100fe20000000000 */
[--C-:B------:R-:W-:Y:S01]  /*0410*/  FADD R6, R6, -R0.reuse ;  /* 0x8000000006067221 */ /* 0x100fe20000000000 */
[----:B------:R-:W-:Y:S01]  /*0420*/  FADD R0, R7, -R0 ;  /* 0x8000000007007221 */ /* 0x000fe20000000000 */
[C---:B------:R-:W-:Y:S01]  /*0430*/  FMUL R5, R15.reuse, R4 ;  /* 0x000000040f057220 */ /* 0x040fe20000400000 */
[C---:B------:R-:W-:Y:S01]  /*0440*/  FMUL R4, R15.reuse, R20 ;  /* 0x000000140f047220 */ /* 0x040fe20000400000 */
[----:B-1----:R-:W-:Y:S02]  /*0450*/  FMUL R14, R14, R3 ;  /* 0x000000030e0e7220 */ /* 0x002fe40000400000 */
[----:B------:R-:W0:Y:S01]  /*0460*/  LDC.64 R2, c[0x0][0x238] ;  /* 0x00008e00ff027b82 */ /* 0x000e220000000a00 */
[C---:B------:R-:W-:Y:S01]  /*0470*/  FMUL R20, R15.reuse, R6 ;  /* 0x000000060f147220 */ /* 0x040fe20000400000 */
[----:B------:R-:W-:Y:S01]  /*0480*/  FMUL R6, R15, R0 ;  /* 0x000000000f067220 */ /* 0x000fe20000400000 */
[--C-:B----4-:R-:W-:Y:S01]  /*0490*/  FADD R7, R8, -R16.reuse ;  /* 0x8000001008077221 */ /* 0x110fe20000000000 */
[--C-:B------:R-:W-:Y:S01]  /*04a0*/  FADD R9, R9, -R16.reuse ;  /* 0x8000001009097221 */ /* 0x100fe20000000000 */
[--C-:B------:R-:W-:Y:S01]  /*04b0*/  FADD R15, R10, -R16.reuse ;  /* 0x800000100a0f7221 */ /* 0x100fe20000000000 */
[C-C-:B-----5:R-:W-:Y:S01]  /*04c0*/  FFMA R0, R24.reuse, R5, R23.reuse ;  /* 0x0000000518007223 */ /* 0x160fe20000000017 */
[----:B------:R-:W-:Y:S01]  /*04d0*/  FADD R11, R11, -R16 ;  /* 0x800000100b0b7221 */ /* 0x000fe20000000000 */
[C-C-:B------:R-:W-:Y:S01]  /*04e0*/  FFMA R4, R24.reuse, R4, R23.reuse ;  /* 0x0000000418047223 */ /* 0x140fe20000000017 */
[C-C-:B------:R-:W-:Y:S01]  /*04f0*/  FFMA R5, R24.reuse, R20, R23.reuse ;  /* 0x0000001418057223 */ /* 0x140fe20000000017 */
[----:B------:R-:W-:Y:S01]  /*0500*/  FFMA R23, R24, R6, R23 ;  /* 0x0000000618177223 */ /* 0x000fe20000000017 */
[C---:B------:R-:W-:Y:S01]  /*0510*/  FMUL R7, R14.reuse, R7 ;  /* 0x000000070e077220 */ /* 0x040fe20000400000 */
[C---:B------:R-:W-:Y:S01]  /*0520*/  FMUL R8, R14.reuse, R9 ;  /* 0x000000090e087220 */ /* 0x040fe20000400000 */
[C---:B------:R-:W-:Y:S01]  /*0530*/  FMUL R6, R14.reuse, R15 ;  /* 0x0000000f0e067220 */ /* 0x040fe20000400000 */
[----:B------:R-:W-:Y:S01]  /*0540*/  FMUL R14, R14, R11 ;  /* 0x0000000b0e0e7220 */ /* 0x000fe20000400000 */
[C-C-:B------:R-:W-:Y:S01]  /*0550*/  FFMA R9, R12.reuse, R7, R13.reuse ;  /* 0x000000070c097223 */ /* 0x140fe2000000000d */
[C-C-:B------:R-:W-:Y:S01]  /*0560*/  FFMA R8, R12.reuse, R8, R13.reuse ;  /* 0x000000080c087223 */ /* 0x140fe2000000000d */
[C-C-:B------:R-:W-:Y:S01]  /*0570*/  FFMA R10, R12.reuse, R6, R13.reuse ;  /* 0x000000060c0a7223 */ /* 0x140fe2000000000d */
[----:B------:R-:W-:Y:S01]  /*0580*/  FFMA R14, R12, R14, R13 ;  /* 0x0000000e0c0e7223 */ /* 0x000fe2000000000d */
[----:B------:R-:W-:-:S02]  /*0590*/  FSETP.GEU.AND P6, PT, R23, RZ, PT ;  /* 0x000000ff1700720b */ /* 0x000fc40003fce000 */
[----:B------:R-:W-:Y:S02]  /*05a0*/  FSETP.GEU.AND P0, PT, R5, RZ, PT ;  /* 0x000000ff0500720b */ /* 0x000fe40003f0e000 */
[----:B------:R-:W-:Y:S02]  /*05b0*/  FSETP.GEU.AND P1, PT, R4, RZ, PT ;  /* 0x000000ff0400720b */ /* 0x000fe40003f2e000 */
[----:B------:R-:W-:Y:S02]  /*05c0*/  FSETP.GEU.AND P3, PT, R14, RZ, PT ;  /* 0x000000ff0e00720b */ /* 0x000fe40003f6e000 */
[----:B------:R-:W-:Y:S02]  /*05d0*/  SEL R7, R23, RZ, P6 ;  /* 0x000000ff17077207 */ /* 0x000fe40003000000 */
[----:B------:R-:W-:Y:S02]  /*05e0*/  FSETP.GEU.AND P2, PT, R0, RZ, PT ;  /* 0x000000ff0000720b */ /* 0x000fe40003f4e000 */
[----:B------:R-:W-:-:S02]  /*05f0*/  FSETP.GEU.AND P4, PT, R10, RZ, PT ;  /* 0x000000ff0a00720b */ /* 0x000fc40003f8e000 */
[----:B------:R-:W-:Y:S02]  /*0600*/  FSETP.GEU.AND P5, PT, R9, RZ, PT ;  /* 0x000000ff0900720b */ /* 0x000fe40003fae000 */
[----:B------:R-:W-:Y:S02]  /*0610*/  FSETP.GEU.AND P6, PT, R8, RZ, PT ;  /* 0x000000ff0800720b */ /* 0x000fe40003fce000 */
[----:B------:R-:W-:Y:S01]  /*0620*/  SEL R6, R5, RZ, P0 ;  /* 0x000000ff05067207 */ /* 0x000fe20000000000 */
[----:B0-----:R-:W-:Y:S01]  /*0630*/  IMAD.WIDE R2, R18, 0x4, R2 ;  /* 0x0000000412027825 */ /* 0x001fe200078e0202 */
[----:B------:R-:W-:Y:S02]  /*0640*/  SEL R5, R4, RZ, P1 ;  /* 0x000000ff04057207 */ /* 0x000fe40000800000 */
[----:B------:R-:W-:Y:S02]  /*0650*/  SEL R15, R14, RZ, P3 ;  /* 0x000000ff0e0f7207 */ /* 0x000fe40001800000 */
[----:B------:R-:W-:-:S02]  /*0660*/  SEL R4, R0, RZ, P2 ;  /* 0x000000ff00047207 */ /* 0x000fc40001000000 */
[----:B------:R-:W-:Y:S02]  /*0670*/  SEL R14, R10, RZ, P4 ;  /* 0x000000ff0a0e7207 */ /* 0x000fe40002000000 */
[----:B------:R-:W-:Y:S02]  /*0680*/  SEL R12, R9, RZ, P5 ;  /* 0x000000ff090c7207 */ /* 0x000fe40002800000 */
[----:B------:R-:W-:Y:S01]  /*0690*/  SEL R13, R8, RZ, P6 ;  /* 0x000000ff080d7207 */ /* 0x000fe20003000000 */
[----:B------:R-:W-:Y:S04]  /*06a0*/  STG.E.128 desc[UR4][R2.64], R4 ;  /* 0x0000000402007986 */ /* 0x000fe8000c101d04 */
[----:B------:R-:W-:Y:S01]  /*06b0*/  STG.E.128 desc[UR4][R2.64+0x800], R12 ;  /* 0x0008000c02007986 */ /* 0x000fe2000c101d04 */
[----:B------:R-:W-:Y:S05]  /*06c0*/  EXIT ;  /* 0x000000000000794d */ /* 0x000fea0003800000 */
.L_x_0:
[----:B------:R-:W-:-:S00]  /*06d0*/  BRA `(.L_x_0) ;  /* 0xfffffffc00fc7947 */ /* 0x000fc0000383ffff */
[----:B------:R-:W-:-:S00]  /*06e0*/  NOP ;  /* 0x0000000000007918 */ /* 0x000fc00000000000 */
        /* <DEDUP_REMOVED lines=9> */
.L_x_1:


//--------------------- .nv.global.init           --------------------------
	.section	.nv.global.init,"aw",@progbits
.nv.global.init:
	.type		_$_str,@object
	.size		_$_str,(_$_str_$_2 - _$_str)
_$_str:
        /*0000*/ 	.byte	0x5f, 0x5f, 0x43, 0x55, 0x44, 0x41, 0x5f, 0x46, 0x54, 0x5a, 0x00
	.type		_$_str_$_2,@object
	.size		_$_str_$_2,(.L_1 - _$_str_$_2)
_$_str_$_2:
        /*000b*/ 	.byte	0x5f, 0x5f, 0x43, 0x55, 0x44, 0x41, 0x5f, 0x50, 0x52, 0x45, 0x43, 0x5f, 0x53, 0x51, 0x52, 0x54
        /*001b*/ 	.byte	0x00
.L_1:


//--------------------- .nv.constant0.triton_poi_fused__native_batch_norm_legit_no_training_relu_2 --------------------------
	.section	.nv.constant0.triton_poi_fused__native_batch_norm_legit_no_training_relu_2,"a",@progbits
	.sectionflags	@""
	.align	4
.nv.constant0.triton_poi_fused__native_batch_norm_legit_no_training_relu_2:
	.zero		580
